//
// Generated by NVIDIA NVVM Compiler
//
// Compiler Build ID: CL-36424714
// Cuda compilation tools, release 13.0, V13.0.88
// Based on NVVM 20.0.0
//

.version 9.0
.target sm_100
.address_size 64

	// .globl	_Z10computeSumPiiPx

.visible .entry _Z10computeSumPiiPx(
	.param .u64 .ptr .align 1 _Z10computeSumPiiPx_param_0,
	.param .u32 _Z10computeSumPiiPx_param_1,
	.param .u64 .ptr .align 1 _Z10computeSumPiiPx_param_2
)
{
	.reg .pred 	%p<2>;
	.reg .b32 	%r<6>;
	.reg .b64 	%rd<12>;

	ld.param.u64 	%rd3, [_Z10computeSumPiiPx_param_0];
	ld.param.u32 	%r2, [_Z10computeSumPiiPx_param_1];
	ld.param.u64 	%rd4, [_Z10computeSumPiiPx_param_2];
	mov.u32 	%r3, %tid.x;
	mov.u32 	%r4, %ctaid.x;
	mov.u32 	%r5, %ntid.x;
	mad.lo.s32 	%r1, %r4, %r5, %r3;
	setp.ge.s32 	%p1, %r1, %r2;
	mov.b64 	%rd11, 0;
	@%p1 bra 	$L__BB0_2;
	cvta.to.global.u64 	%rd6, %rd3;
	mul.wide.s32 	%rd7, %r1, 4;
	add.s64 	%rd8, %rd6, %rd7;
	ld.global.s32 	%rd11, [%rd8];
$L__BB0_2:
	cvta.to.global.u64 	%rd9, %rd4;
	atom.global.add.u64 	%rd10, [%rd9], %rd11;
	ret;

}


// ===== COMPILED SASS (sm_100) =====

	.target	sm_100

	.elftype	@"ET_EXEC"


//--------------------- .note.nv.tkinfo           --------------------------
	.section	.note.nv.tkinfo,"",@"SHT_NOTE"
	.sectionflags	@"SHF_NOTE_NV_TKINFO"
	.tkinfo
        /*0018*/ 	.word	0x00000002
        /*0030*/ 	.string	""
        /*0030*/ 	.string	"ptxas"
        /*0030*/ 	.string	"Cuda compilation tools, release 13.0, V13.0.88"
        /*0030*/ 	.string	"Build cuda_13.0.r13.0/compiler.36424714_0"
        /*0030*/ 	.string	"-arch sm_100 -m 64 "



//--------------------- .note.nv.cuinfo           --------------------------
	.section	.note.nv.cuinfo,"",@"SHT_NOTE"
	.sectionflags	@"SHF_NOTE_NV_CUINFO"
        /*0018*/ 	.short	0x0002
        /*001a*/ 	.short	0x0064
        /*001c*/ 	.short	0x0082
	.zero		2


//--------------------- .nv.info                  --------------------------
	.section	.nv.info,"",@"SHT_CUDA_INFO"
	.align	4


	//----- nvinfo : EIATTR_REGCOUNT
	.align		4
        /*0000*/ 	.byte	0x04, 0x2f
        /*0002*/ 	.short	(.L_1 - .L_0)
	.align		4
.L_0:
        /*0004*/ 	.word	index@(_Z10computeSumPiiPx)
        /*0008*/ 	.word	0x0000000c


	//----- nvinfo : EIATTR_FRAME_SIZE
	.align		4
.L_1:
        /*000c*/ 	.byte	0x04, 0x11
        /*000e*/ 	.short	(.L_3 - .L_2)
	.align		4
.L_2:
        /*0010*/ 	.word	index@(_Z10computeSumPiiPx)
        /*0014*/ 	.word	0x00000000


	//----- nvinfo : EIATTR_MIN_STACK_SIZE
	.align		4
.L_3:
        /*0018*/ 	.byte	0x04, 0x12
        /*001a*/ 	.short	(.L_5 - .L_4)
	.align		4
.L_4:
        /*001c*/ 	.word	index@(_Z10computeSumPiiPx)
        /*0020*/ 	.word	0x00000000
.L_5:


//--------------------- .nv.compat                --------------------------
	.section	.nv.compat,"",@"SHT_CUDA_COMPAT_INFO"
	.align	4
        /*0000*/ 	.byte	0x02, 0x09, 0x00, 0x00, 0x02, 0x02, 0x01, 0x00, 0x02, 0x05, 0x05, 0x00, 0x03, 0x07, 0x01, 0x01
        /*0010*/ 	.byte	0x02, 0x03, 0x00, 0x00, 0x02, 0x06, 0x01, 0x00, 0x04, 0x0b, 0x08, 0x00, 0x09, 0x00, 0x00, 0x00
        /*0020*/ 	.byte	0x00, 0x00, 0x00, 0x00


//--------------------- .nv.info._Z10computeSumPiiPx --------------------------
	.section	.nv.info._Z10computeSumPiiPx,"",@"SHT_CUDA_INFO"
	.sectionflags	@""
	.align	4


	//----- nvinfo : EIATTR_CUDA_API_VERSION
	.align		4
        /*0000*/ 	.byte	0x04, 0x37
        /*0002*/ 	.short	(.L_7 - .L_6)
.L_6:
        /*0004*/ 	.word	0x00000082


	//----- nvinfo : EIATTR_KPARAM_INFO
	.align		4
.L_7:
        /*0008*/ 	.byte	0x04, 0x17
        /*000a*/ 	.short	(.L_9 - .L_8)
.L_8:
        /*000c*/ 	.word	0x00000000
        /*0010*/ 	.short	0x0002
        /*0012*/ 	.short	0x0010
        /*0014*/ 	.byte	0x00, 0xf5, 0x21, 0x00


	//----- nvinfo : EIATTR_KPARAM_INFO
	.align		4
.L_9:
        /*0018*/ 	.byte	0x04, 0x17
        /*001a*/ 	.short	(.L_11 - .L_10)
.L_10:
        /*001c*/ 	.word	0x00000000
        /*0020*/ 	.short	0x0001
        /*0022*/ 	.short	0x0008
        /*0024*/ 	.byte	0x00, 0xf0, 0x11, 0x00


	//----- nvinfo : EIATTR_KPARAM_INFO
	.align		4
.L_11:
        /*0028*/ 	.byte	0x04, 0x17
        /*002a*/ 	.short	(.L_13 - .L_12)
.L_12:
        /*002c*/ 	.word	0x00000000
        /*0030*/ 	.short	0x0000
        /*0032*/ 	.short	0x0000
        /*0034*/ 	.byte	0x00, 0xf5, 0x21, 0x00


	//----- nvinfo : EIATTR_SPARSE_MMA_MASK
	.align		4
.L_13:
        /*0038*/ 	.byte	0x03, 0x50
        /*003a*/ 	.short	0x0000


	//----- nvinfo : EIATTR_MAXREG_COUNT
	.align		4
        /*003c*/ 	.byte	0x03, 0x1b
        /*003e*/ 	.short	0x00ff


	//----- nvinfo : EIATTR_MERCURY_ISA_VERSION
	.align		4
        /*0040*/ 	.byte	0x03, 0x5f
        /*0042*/ 	.short	0x0101


	//----- nvinfo : EIATTR_VRC_CTA_INIT_COUNT
	.align		4
        /*0044*/ 	.byte	0x02, 0x4a
	.zero		1
	.zero		1


	//----- nvinfo : EIATTR_EXIT_INSTR_OFFSETS
	.align		4
        /*0048*/ 	.byte	0x04, 0x1c
        /*004a*/ 	.short	(.L_15 - .L_14)


	//   ....[0]....
.L_14:
        /*004c*/ 	.word	0x00000120


	//----- nvinfo : EIATTR_CRS_STACK_SIZE
	.align		4
.L_15:
        /*0050*/ 	.byte	0x04, 0x1e
        /*0052*/ 	.short	(.L_17 - .L_16)
.L_16:
        /*0054*/ 	.word	0x00000000


	//----- nvinfo : EIATTR_CBANK_PARAM_SIZE
	.align		4
.L_17:
        /*0058*/ 	.byte	0x03, 0x19
        /*005a*/ 	.short	0x0018


	//----- nvinfo : EIATTR_PARAM_CBANK
	.align		4
        /*005c*/ 	.byte	0x04, 0x0a
        /*005e*/ 	.short	(.L_19 - .L_18)
	.align		4
.L_18:
        /*0060*/ 	.word	index@(.nv.constant0._Z10computeSumPiiPx)
        /*0064*/ 	.short	0x0380
        /*0066*/ 	.short	0x0018


	//----- nvinfo : EIATTR_SW_WAR
	.align		4
.L_19:
        /*0068*/ 	.byte	0x04, 0x36
        /*006a*/ 	.short	(.L_21 - .L_20)
.L_20:
        /*006c*/ 	.word	0x00000008
.L_21:


//--------------------- .nv.callgraph             --------------------------
	.section	.nv.callgraph,"",@"SHT_CUDA_CALLGRAPH"
	.align	4
	.sectionentsize	8
	.align		4
        /*0000*/ 	.word	0x00000000
	.align		4
        /*0004*/ 	.word	0xffffffff
	.align		4
        /*0008*/ 	.word	0x00000000
	.align		4
        /*000c*/ 	.word	0xfffffffe
	.align		4
        /*0010*/ 	.word	0x00000000
	.align		4
        /*0014*/ 	.word	0xfffffffd
	.align		4
        /*0018*/ 	.word	0x00000000
	.align		4
        /*001c*/ 	.word	0xfffffffc


//--------------------- .text._Z10computeSumPiiPx --------------------------
	.section	.text._Z10computeSumPiiPx,"ax",@progbits
	.align	128
        .global         _Z10computeSumPiiPx
        .type           _Z10computeSumPiiPx,@function
        .size           _Z10computeSumPiiPx,(.L_x_3 - _Z10computeSumPiiPx)
        .other          _Z10computeSumPiiPx,@"STO_CUDA_ENTRY STV_DEFAULT"
_Z10computeSumPiiPx:
.text._Z10computeSumPiiPx:
[----:B------:R-:W-:Y:S01]  /*0000*/  LDC R1, c[0x0][0x37c] ;  /* 0x0000df00ff017b82 */ /* 0x000fe20000000800 */
[----:B------:R-:W0:Y:S07]  /*0010*/  S2R R9, SR_TID.X ;  /* 0x0000000000097919 */ /* 0x000e2e0000002100 */
[----:B------:R-:W0:Y:S01]  /*0020*/  S2UR UR4, SR_CTAID.X ;  /* 0x00000000000479c3 */ /* 0x000e220000002500 */
[----:B------:R-:W1:Y:S01]  /*0030*/  LDCU UR6, c[0x0][0x388] ;  /* 0x00007100ff0677ac */ /* 0x000e620008000800 */
[----:B------:R-:W-:Y:S01]  /*0040*/  BSSY.RECONVERGENT B0, `(.L_x_0) ;  /* 0x000000c000007945 */ /* 0x000fe20003800200 */
[----:B------:R-:W-:-:S05]  /*0050*/  CS2R R2, SRZ ;  /* 0x0000000000027805 */ /* 0x000fca000001ff00 */
[----:B------:R-:W0:Y:S08]  /*0060*/  LDC R0, c[0x0][0x360] ;  /* 0x0000d800ff007b82 */ /* 0x000e300000000800 */
[----:B------:R-:W2:Y:S01]  /*0070*/  LDC.64 R6, c[0x0][0x390] ;  /* 0x0000e400ff067b82 */ /* 0x000ea20000000a00 */
[----:B0-----:R-:W-:Y:S01]  /*0080*/  IMAD R9, R0, UR4, R9 ;  /* 0x0000000400097c24 */ /* 0x001fe2000f8e0209 */
[----:B------:R-:W0:Y:S04]  /*0090*/  LDCU.64 UR4, c[0x0][0x358] ;  /* 0x00006b00ff0477ac */ /* 0x000e280008000a00 */
[----:B-1----:R-:W-:-:S13]  /*00a0*/  ISETP.GE.AND P0, PT, R9, UR6, PT ;  /* 0x0000000609007c0c */ /* 0x002fda000bf06270 */
[----:B--2---:R-:W-:Y:S05]  /*00b0*/  @P0 BRA `(.L_x_1) ;  /* 0x0000000000100947 */ /* 0x004fea0003800000 */
[----:B------:R-:W1:Y:S02]  /*00c0*/  LDC.64 R4, c[0x0][0x380] ;  /* 0x0000e000ff047b82 */ /* 0x000e640000000a00 */
[----:B-1----:R-:W-:-:S05]  /*00d0*/  IMAD.WIDE R4, R9, 0x4, R4 ;  /* 0x0000000409047825 */ /* 0x002fca00078e0204 */
[----:B0-----:R-:W2:Y:S02]  /*00e0*/  LDG.E R2, desc[UR4][R4.64] ;  /* 0x0000000404027981 */ /* 0x001ea4000c1e1900 */
[----:B--2---:R-:W-:-:S07]  /*00f0*/  SHF.R.S32.HI R3, RZ, 0x1f, R2 ;  /* 0x0000001fff037819 */ /* 0x004fce0000011402 */
.L_x_1:
[----:B0-----:R-:W-:Y:S05]  /*0100*/  BSYNC.RECONVERGENT B0 ;  /* 0x0000000000007941 */ /* 0x001fea0003800200 */
.L_x_0:
[----:B------:R-:W-:Y:S01]  /*0110*/  REDG.E.ADD.64.STRONG.GPU desc[UR4][R6.64], R2 ;  /* 0x000000020600798e */ /* 0x000fe2000c12e504 */
[----:B------:R-:W-:Y:S05]  /*0120*/  EXIT ;  /* 0x000000000000794d */ /* 0x000fea0003800000 */
.L_x_2:
[----:B------:R-:W-:-:S00]  /*0130*/  BRA `(.L_x_2) ;  /* 0xfffffffc00fc7947 */ /* 0x000fc0000383ffff */
[----:B------:R-:W-:-:S00]  /*0140*/  NOP ;  /* 0x0000000000007918 */ /* 0x000fc00000000000 */
        /* <DEDUP_REMOVED lines=11> */
.L_x_3:


//--------------------- .nv.shared.reserved.0     --------------------------
	.section	.nv.shared.reserved.0,"aw",@nobits
	.weak		__nv_reservedSMEM_offset_0_alias
	.size		__nv_reservedSMEM_offset_0_alias, 0, 64
	.other		__nv_reservedSMEM_offset_0_alias,@"STO_CUDA_RESERVED_SHARED STV_DEFAULT"
__nv_reservedSMEM_offset_0_alias:
	.zero		0
	.zero		64


//--------------------- .nv.constant0._Z10computeSumPiiPx --------------------------
	.section	.nv.constant0._Z10computeSumPiiPx,"a",@progbits
	.sectionflags	@""
	.align	4
.nv.constant0._Z10computeSumPiiPx:
	.zero		920


//--------------------- SYMBOLS --------------------------

	.type		.nv.reservedSmem.offset0,@object
	.size		.nv.reservedSmem.offset0,0x4
